//
// Generated by NVIDIA NVVM Compiler
//
// Compiler Build ID: CL-36424714
// Cuda compilation tools, release 13.0, V13.0.88
// Based on NVVM 20.0.0
//

.version 9.0
.target sm_100
.address_size 64

	// .globl	_Z6squarePfS_

.visible .entry _Z6squarePfS_(
	.param .u64 .ptr .align 1 _Z6squarePfS__param_0,
	.param .u64 .ptr .align 1 _Z6squarePfS__param_1
)
{
	.reg .b32 	%r<5>;
	.reg .b32 	%f<3>;
	.reg .b64 	%rd<8>;

	ld.param.u64 	%rd1, [_Z6squarePfS__param_0];
	ld.param.u64 	%rd2, [_Z6squarePfS__param_1];
	cvta.to.global.u64 	%rd3, %rd1;
	cvta.to.global.u64 	%rd4, %rd2;
	mov.u32 	%r1, %ntid.x;
	mov.u32 	%r2, %ctaid.x;
	mov.u32 	%r3, %tid.x;
	mad.lo.s32 	%r4, %r1, %r2, %r3;
	mul.wide.s32 	%rd5, %r4, 4;
	add.s64 	%rd6, %rd4, %rd5;
	ld.global.f32 	%f1, [%rd6];
	mul.f32 	%f2, %f1, %f1;
	add.s64 	%rd7, %rd3, %rd5;
	st.global.f32 	[%rd7], %f2;
	ret;

}


// ===== COMPILED SASS (sm_100) =====

	.target	sm_100

	.elftype	@"ET_EXEC"


//--------------------- .note.nv.tkinfo           --------------------------
	.section	.note.nv.tkinfo,"",@"SHT_NOTE"
	.sectionflags	@"SHF_NOTE_NV_TKINFO"
	.tkinfo
        /*0018*/ 	.word	0x00000002
        /*0030*/ 	.string	""
        /*0030*/ 	.string	"ptxas"
        /*0030*/ 	.string	"Cuda compilation tools, release 13.0, V13.0.88"
        /*0030*/ 	.string	"Build cuda_13.0.r13.0/compiler.36424714_0"
        /*0030*/ 	.string	"-arch sm_100 -m 64 "



//--------------------- .note.nv.cuinfo           --------------------------
	.section	.note.nv.cuinfo,"",@"SHT_NOTE"
	.sectionflags	@"SHF_NOTE_NV_CUINFO"
        /*0018*/ 	.short	0x0002
        /*001a*/ 	.short	0x0064
        /*001c*/ 	.short	0x0082
	.zero		2


//--------------------- .nv.info                  --------------------------
	.section	.nv.info,"",@"SHT_CUDA_INFO"
	.align	4


	//----- nvinfo : EIATTR_REGCOUNT
	.align		4
        /*0000*/ 	.byte	0x04, 0x2f
        /*0002*/ 	.short	(.L_1 - .L_0)
	.align		4
.L_0:
        /*0004*/ 	.word	index@(_Z6squarePfS_)
        /*0008*/ 	.word	0x0000000a


	//----- nvinfo : EIATTR_FRAME_SIZE
	.align		4
.L_1:
        /*000c*/ 	.byte	0x04, 0x11
        /*000e*/ 	.short	(.L_3 - .L_2)
	.align		4
.L_2:
        /*0010*/ 	.word	index@(_Z6squarePfS_)
        /*0014*/ 	.word	0x00000000


	//----- nvinfo : EIATTR_MIN_STACK_SIZE
	.align		4
.L_3:
        /*0018*/ 	.byte	0x04, 0x12
        /*001a*/ 	.short	(.L_5 - .L_4)
	.align		4
.L_4:
        /*001c*/ 	.word	index@(_Z6squarePfS_)
        /*0020*/ 	.word	0x00000000
.L_5:


//--------------------- .nv.compat                --------------------------
	.section	.nv.compat,"",@"SHT_CUDA_COMPAT_INFO"
	.align	4
        /*0000*/ 	.byte	0x02, 0x09, 0x00, 0x00, 0x02, 0x02, 0x01, 0x00, 0x02, 0x05, 0x05, 0x00, 0x03, 0x07, 0x01, 0x01
        /*0010*/ 	.byte	0x02, 0x03, 0x00, 0x00, 0x02, 0x06, 0x01, 0x00, 0x04, 0x0b, 0x08, 0x00, 0x09, 0x00, 0x00, 0x00
        /*0020*/ 	.byte	0x00, 0x00, 0x00, 0x00


//--------------------- .nv.info._Z6squarePfS_    --------------------------
	.section	.nv.info._Z6squarePfS_,"",@"SHT_CUDA_INFO"
	.sectionflags	@""
	.align	4


	//----- nvinfo : EIATTR_CUDA_API_VERSION
	.align		4
        /*0000*/ 	.byte	0x04, 0x37
        /*0002*/ 	.short	(.L_7 - .L_6)
.L_6:
        /*0004*/ 	.word	0x00000082


	//----- nvinfo : EIATTR_KPARAM_INFO
	.align		4
.L_7:
        /*0008*/ 	.byte	0x04, 0x17
        /*000a*/ 	.short	(.L_9 - .L_8)
.L_8:
        /*000c*/ 	.word	0x00000000
        /*0010*/ 	.short	0x0001
        /*0012*/ 	.short	0x0008
        /*0014*/ 	.byte	0x00, 0xf5, 0x21, 0x00


	//----- nvinfo : EIATTR_KPARAM_INFO
	.align		4
.L_9:
        /*0018*/ 	.byte	0x04, 0x17
        /*001a*/ 	.short	(.L_11 - .L_10)
.L_10:
        /*001c*/ 	.word	0x00000000
        /*0020*/ 	.short	0x0000
        /*0022*/ 	.short	0x0000
        /*0024*/ 	.byte	0x00, 0xf5, 0x21, 0x00


	//----- nvinfo : EIATTR_SPARSE_MMA_MASK
	.align		4
.L_11:
        /*0028*/ 	.byte	0x03, 0x50
        /*002a*/ 	.short	0x0000


	//----- nvinfo : EIATTR_MAXREG_COUNT
	.align		4
        /*002c*/ 	.byte	0x03, 0x1b
        /*002e*/ 	.short	0x00ff


	//----- nvinfo : EIATTR_MERCURY_ISA_VERSION
	.align		4
        /*0030*/ 	.byte	0x03, 0x5f
        /*0032*/ 	.short	0x0101


	//----- nvinfo : EIATTR_VRC_CTA_INIT_COUNT
	.align		4
        /*0034*/ 	.byte	0x02, 0x4a
	.zero		1
	.zero		1


	//----- nvinfo : EIATTR_EXIT_INSTR_OFFSETS
	.align		4
        /*0038*/ 	.byte	0x04, 0x1c
        /*003a*/ 	.short	(.L_13 - .L_12)


	//   ....[0]....
.L_12:
        /*003c*/ 	.word	0x000000d0


	//----- nvinfo : EIATTR_CBANK_PARAM_SIZE
	.align		4
.L_13:
        /*0040*/ 	.byte	0x03, 0x19
        /*0042*/ 	.short	0x0010


	//----- nvinfo : EIATTR_PARAM_CBANK
	.align		4
        /*0044*/ 	.byte	0x04, 0x0a
        /*0046*/ 	.short	(.L_15 - .L_14)
	.align		4
.L_14:
        /*0048*/ 	.word	index@(.nv.constant0._Z6squarePfS_)
        /*004c*/ 	.short	0x0380
        /*004e*/ 	.short	0x0010


	//----- nvinfo : EIATTR_SW_WAR
	.align		4
.L_15:
        /*0050*/ 	.byte	0x04, 0x36
        /*0052*/ 	.short	(.L_17 - .L_16)
.L_16:
        /*0054*/ 	.word	0x00000008
.L_17:


//--------------------- .nv.callgraph             --------------------------
	.section	.nv.callgraph,"",@"SHT_CUDA_CALLGRAPH"
	.align	4
	.sectionentsize	8
	.align		4
        /*0000*/ 	.word	0x00000000
	.align		4
        /*0004*/ 	.word	0xffffffff
	.align		4
        /*0008*/ 	.word	0x00000000
	.align		4
        /*000c*/ 	.word	0xfffffffe
	.align		4
        /*0010*/ 	.word	0x00000000
	.align		4
        /*0014*/ 	.word	0xfffffffd
	.align		4
        /*0018*/ 	.word	0x00000000
	.align		4
        /*001c*/ 	.word	0xfffffffc


//--------------------- .text._Z6squarePfS_       --------------------------
	.section	.text._Z6squarePfS_,"ax",@progbits
	.align	128
        .global         _Z6squarePfS_
        .type           _Z6squarePfS_,@function
        .size           _Z6squarePfS_,(.L_x_1 - _Z6squarePfS_)
        .other          _Z6squarePfS_,@"STO_CUDA_ENTRY STV_DEFAULT"
_Z6squarePfS_:
.text._Z6squarePfS_:
[----:B------:R-:W-:Y:S01]  /*0000*/  LDC R1, c[0x0][0x37c] ;  /* 0x0000df00ff017b82 */ /* 0x000fe20000000800 */
[----:B------:R-:W0:Y:S07]  /*0010*/  S2R R7, SR_CTAID.X ;  /* 0x0000000000077919 */ /* 0x000e2e0000002500 */
[----:B------:R-:W1:Y:S01]  /*0020*/  LDC.64 R2, c[0x0][0x388] ;  /* 0x0000e200ff027b82 */ /* 0x000e620000000a00 */
[----:B------:R-:W0:Y:S01]  /*0030*/  LDCU UR6, c[0x0][0x360] ;  /* 0x00006c00ff0677ac */ /* 0x000e220008000800 */
[----:B------:R-:W0:Y:S01]  /*0040*/  S2R R0, SR_TID.X ;  /* 0x0000000000007919 */ /* 0x000e220000002100 */
[----:B------:R-:W2:Y:S05]  /*0050*/  LDCU.64 UR4, c[0x0][0x358] ;  /* 0x00006b00ff0477ac */ /* 0x000eaa0008000a00 */
[----:B------:R-:W3:Y:S01]  /*0060*/  LDC.64 R4, c[0x0][0x380] ;  /* 0x0000e000ff047b82 */ /* 0x000ee20000000a00 */
[----:B0-----:R-:W-:-:S04]  /*0070*/  IMAD R7, R7, UR6, R0 ;  /* 0x0000000607077c24 */ /* 0x001fc8000f8e0200 */
[----:B-1----:R-:W-:-:S06]  /*0080*/  IMAD.WIDE R2, R7, 0x4, R2 ;  /* 0x0000000407027825 */ /* 0x002fcc00078e0202 */
[----:B--2---:R-:W2:Y:S01]  /*0090*/  LDG.E R2, desc[UR4][R2.64] ;  /* 0x0000000402027981 */ /* 0x004ea2000c1e1900 */
[----:B---3--:R-:W-:-:S04]  /*00a0*/  IMAD.WIDE R4, R7, 0x4, R4 ;  /* 0x0000000407047825 */ /* 0x008fc800078e0204 */
[----:B--2---:R-:W-:-:S05]  /*00b0*/  FMUL R7, R2, R2 ;  /* 0x0000000202077220 */ /* 0x004fca0000400000 */
[----:B------:R-:W-:Y:S01]  /*00c0*/  STG.E desc[UR4][R4.64], R7 ;  /* 0x0000000704007986 */ /* 0x000fe2000c101904 */
[----:B------:R-:W-:Y:S05]  /*00d0*/  EXIT ;  /* 0x000000000000794d */ /* 0x000fea0003800000 */
.L_x_0:
[----:B------:R-:W-:-:S00]  /*00e0*/  BRA `(.L_x_0) ;  /* 0xfffffffc00fc7947 */ /* 0x000fc0000383ffff */
[----:B------:R-:W-:-:S00]  /*00f0*/  NOP ;  /* 0x0000000000007918 */ /* 0x000fc00000000000 */
        /* <DEDUP_REMOVED lines=8> */
.L_x_1:


//--------------------- .nv.shared.reserved.0     --------------------------
	.section	.nv.shared.reserved.0,"aw",@nobits
	.weak		__nv_reservedSMEM_offset_0_alias
	.size		__nv_reservedSMEM_offset_0_alias, 0, 64
	.other		__nv_reservedSMEM_offset_0_alias,@"STO_CUDA_RESERVED_SHARED STV_DEFAULT"
__nv_reservedSMEM_offset_0_alias:
	.zero		0
	.zero		64


//--------------------- .nv.constant0._Z6squarePfS_ --------------------------
	.section	.nv.constant0._Z6squarePfS_,"a",@progbits
	.sectionflags	@""
	.align	4
.nv.constant0._Z6squarePfS_:
	.zero		912


//--------------------- SYMBOLS --------------------------

	.type		.nv.reservedSmem.offset0,@object
	.size		.nv.reservedSmem.offset0,0x4
